//
// Generated by NVIDIA NVVM Compiler
//
// Compiler Build ID: CL-36424714
// Cuda compilation tools, release 13.0, V13.0.88
// Based on NVVM 20.0.0
//

.version 9.0
.target sm_100
.address_size 64

	// .globl	_Z8My_MMultPdS_S_iii

.visible .entry _Z8My_MMultPdS_S_iii(
	.param .u64 .ptr .align 1 _Z8My_MMultPdS_S_iii_param_0,
	.param .u64 .ptr .align 1 _Z8My_MMultPdS_S_iii_param_1,
	.param .u64 .ptr .align 1 _Z8My_MMultPdS_S_iii_param_2,
	.param .u32 _Z8My_MMultPdS_S_iii_param_3,
	.param .u32 _Z8My_MMultPdS_S_iii_param_4,
	.param .u32 _Z8My_MMultPdS_S_iii_param_5
)
{
	.reg .pred 	%p<13>;
	.reg .b32 	%r<41>;
	.reg .b64 	%rd<53>;
	.reg .b64 	%fd<66>;

	ld.param.u64 	%rd8, [_Z8My_MMultPdS_S_iii_param_0];
	ld.param.u64 	%rd9, [_Z8My_MMultPdS_S_iii_param_1];
	ld.param.u64 	%rd7, [_Z8My_MMultPdS_S_iii_param_2];
	ld.param.u32 	%r20, [_Z8My_MMultPdS_S_iii_param_3];
	ld.param.u32 	%r18, [_Z8My_MMultPdS_S_iii_param_4];
	ld.param.u32 	%r19, [_Z8My_MMultPdS_S_iii_param_5];
	cvta.to.global.u64 	%rd1, %rd9;
	cvta.to.global.u64 	%rd2, %rd8;
	mov.u32 	%r21, %ctaid.y;
	mov.u32 	%r22, %ntid.y;
	mov.u32 	%r23, %tid.y;
	mad.lo.s32 	%r1, %r21, %r22, %r23;
	mov.u32 	%r24, %ctaid.x;
	mov.u32 	%r25, %ntid.x;
	mov.u32 	%r26, %tid.x;
	mad.lo.s32 	%r2, %r24, %r25, %r26;
	setp.ge.s32 	%p1, %r1, %r20;
	setp.ge.s32 	%p2, %r2, %r18;
	or.pred  	%p3, %p1, %p2;
	@%p3 bra 	$L__BB0_14;
	cvta.to.global.u64 	%rd10, %rd7;
	mad.lo.s32 	%r27, %r18, %r1, %r2;
	mul.wide.s32 	%rd11, %r27, 8;
	add.s64 	%rd3, %rd10, %rd11;
	ld.global.f64 	%fd65, [%rd3];
	setp.lt.s32 	%p4, %r19, 1;
	@%p4 bra 	$L__BB0_13;
	mul.lo.s32 	%r3, %r19, %r1;
	and.b32  	%r4, %r19, 7;
	setp.lt.u32 	%p5, %r19, 8;
	mov.b32 	%r39, 0;
	@%p5 bra 	$L__BB0_5;
	and.b32  	%r39, %r19, 2147483640;
	neg.s32 	%r37, %r39;
	shl.b32 	%r7, %r18, 3;
	mul.wide.u32 	%rd12, %r3, 8;
	add.s64 	%rd13, %rd12, %rd2;
	add.s64 	%rd52, %rd13, 32;
	mul.wide.s32 	%rd16, %r18, 8;
	mov.u32 	%r36, %r2;
$L__BB0_4:
	.pragma "nounroll";
	ld.global.f64 	%fd15, [%rd52+-32];
	mul.wide.s32 	%rd14, %r36, 8;
	add.s64 	%rd15, %rd1, %rd14;
	ld.global.f64 	%fd16, [%rd15];
	fma.rn.f64 	%fd17, %fd15, %fd16, %fd65;
	ld.global.f64 	%fd18, [%rd52+-24];
	add.s64 	%rd17, %rd15, %rd16;
	ld.global.f64 	%fd19, [%rd17];
	fma.rn.f64 	%fd20, %fd18, %fd19, %fd17;
	ld.global.f64 	%fd21, [%rd52+-16];
	add.s64 	%rd18, %rd17, %rd16;
	ld.global.f64 	%fd22, [%rd18];
	fma.rn.f64 	%fd23, %fd21, %fd22, %fd20;
	ld.global.f64 	%fd24, [%rd52+-8];
	add.s64 	%rd19, %rd18, %rd16;
	ld.global.f64 	%fd25, [%rd19];
	fma.rn.f64 	%fd26, %fd24, %fd25, %fd23;
	ld.global.f64 	%fd27, [%rd52];
	add.s64 	%rd20, %rd19, %rd16;
	ld.global.f64 	%fd28, [%rd20];
	fma.rn.f64 	%fd29, %fd27, %fd28, %fd26;
	ld.global.f64 	%fd30, [%rd52+8];
	add.s64 	%rd21, %rd20, %rd16;
	ld.global.f64 	%fd31, [%rd21];
	fma.rn.f64 	%fd32, %fd30, %fd31, %fd29;
	ld.global.f64 	%fd33, [%rd52+16];
	add.s64 	%rd22, %rd21, %rd16;
	ld.global.f64 	%fd34, [%rd22];
	fma.rn.f64 	%fd35, %fd33, %fd34, %fd32;
	ld.global.f64 	%fd36, [%rd52+24];
	add.s64 	%rd23, %rd22, %rd16;
	ld.global.f64 	%fd37, [%rd23];
	fma.rn.f64 	%fd65, %fd36, %fd37, %fd35;
	add.s32 	%r37, %r37, 8;
	add.s32 	%r36, %r36, %r7;
	add.s64 	%rd52, %rd52, 64;
	setp.ne.s32 	%p6, %r37, 0;
	@%p6 bra 	$L__BB0_4;
$L__BB0_5:
	setp.eq.s32 	%p7, %r4, 0;
	@%p7 bra 	$L__BB0_13;
	and.b32  	%r13, %r19, 3;
	setp.lt.u32 	%p8, %r4, 4;
	@%p8 bra 	$L__BB0_8;
	add.s32 	%r29, %r39, %r3;
	mul.wide.u32 	%rd24, %r29, 8;
	add.s64 	%rd25, %rd2, %rd24;
	ld.global.f64 	%fd39, [%rd25];
	mad.lo.s32 	%r30, %r39, %r18, %r2;
	mul.wide.s32 	%rd26, %r30, 8;
	add.s64 	%rd27, %rd1, %rd26;
	ld.global.f64 	%fd40, [%rd27];
	fma.rn.f64 	%fd41, %fd39, %fd40, %fd65;
	cvt.u64.u32 	%rd28, %r3;
	cvt.u64.u32 	%rd29, %r39;
	add.s64 	%rd30, %rd29, %rd28;
	shl.b64 	%rd31, %rd30, 3;
	add.s64 	%rd32, %rd2, %rd31;
	ld.global.f64 	%fd42, [%rd32+8];
	mul.wide.s32 	%rd33, %r18, 8;
	add.s64 	%rd34, %rd27, %rd33;
	ld.global.f64 	%fd43, [%rd34];
	fma.rn.f64 	%fd44, %fd42, %fd43, %fd41;
	ld.global.f64 	%fd45, [%rd32+16];
	add.s64 	%rd35, %rd34, %rd33;
	ld.global.f64 	%fd46, [%rd35];
	fma.rn.f64 	%fd47, %fd45, %fd46, %fd44;
	ld.global.f64 	%fd48, [%rd32+24];
	add.s64 	%rd36, %rd35, %rd33;
	ld.global.f64 	%fd49, [%rd36];
	fma.rn.f64 	%fd65, %fd48, %fd49, %fd47;
	add.s32 	%r39, %r39, 4;
$L__BB0_8:
	setp.eq.s32 	%p9, %r13, 0;
	@%p9 bra 	$L__BB0_13;
	setp.eq.s32 	%p10, %r13, 1;
	@%p10 bra 	$L__BB0_11;
	add.s32 	%r31, %r39, %r3;
	mul.wide.u32 	%rd37, %r31, 8;
	add.s64 	%rd38, %rd2, %rd37;
	ld.global.f64 	%fd51, [%rd38];
	mad.lo.s32 	%r32, %r39, %r18, %r2;
	mul.wide.s32 	%rd39, %r32, 8;
	add.s64 	%rd40, %rd1, %rd39;
	ld.global.f64 	%fd52, [%rd40];
	fma.rn.f64 	%fd53, %fd51, %fd52, %fd65;
	cvt.u64.u32 	%rd41, %r3;
	cvt.u64.u32 	%rd42, %r39;
	add.s64 	%rd43, %rd42, %rd41;
	shl.b64 	%rd44, %rd43, 3;
	add.s64 	%rd45, %rd2, %rd44;
	ld.global.f64 	%fd54, [%rd45+8];
	mul.wide.s32 	%rd46, %r18, 8;
	add.s64 	%rd47, %rd40, %rd46;
	ld.global.f64 	%fd55, [%rd47];
	fma.rn.f64 	%fd65, %fd54, %fd55, %fd53;
	add.s32 	%r39, %r39, 2;
$L__BB0_11:
	and.b32  	%r33, %r19, 1;
	setp.eq.b32 	%p11, %r33, 1;
	not.pred 	%p12, %p11;
	@%p12 bra 	$L__BB0_13;
	add.s32 	%r34, %r39, %r3;
	mul.wide.u32 	%rd48, %r34, 8;
	add.s64 	%rd49, %rd2, %rd48;
	ld.global.f64 	%fd56, [%rd49];
	mad.lo.s32 	%r35, %r39, %r18, %r2;
	mul.wide.s32 	%rd50, %r35, 8;
	add.s64 	%rd51, %rd1, %rd50;
	ld.global.f64 	%fd57, [%rd51];
	fma.rn.f64 	%fd65, %fd56, %fd57, %fd65;
$L__BB0_13:
	st.global.f64 	[%rd3], %fd65;
$L__BB0_14:
	ret;

}


// ===== COMPILED SASS (sm_100) =====

	.target	sm_100

	.elftype	@"ET_EXEC"


//--------------------- .note.nv.tkinfo           --------------------------
	.section	.note.nv.tkinfo,"",@"SHT_NOTE"
	.sectionflags	@"SHF_NOTE_NV_TKINFO"
	.tkinfo
        /*0018*/ 	.word	0x00000002
        /*0030*/ 	.string	""
        /*0030*/ 	.string	"ptxas"
        /*0030*/ 	.string	"Cuda compilation tools, release 13.0, V13.0.88"
        /*0030*/ 	.string	"Build cuda_13.0.r13.0/compiler.36424714_0"
        /*0030*/ 	.string	"-arch sm_100 -m 64 "



//--------------------- .note.nv.cuinfo           --------------------------
	.section	.note.nv.cuinfo,"",@"SHT_NOTE"
	.sectionflags	@"SHF_NOTE_NV_CUINFO"
        /*0018*/ 	.short	0x0002
        /*001a*/ 	.short	0x0064
        /*001c*/ 	.short	0x0082
	.zero		2


//--------------------- .nv.info                  --------------------------
	.section	.nv.info,"",@"SHT_CUDA_INFO"
	.align	4


	//----- nvinfo : EIATTR_REGCOUNT
	.align		4
        /*0000*/ 	.byte	0x04, 0x2f
        /*0002*/ 	.short	(.L_1 - .L_0)
	.align		4
.L_0:
        /*0004*/ 	.word	index@(_Z8My_MMultPdS_S_iii)
        /*0008*/ 	.word	0x00000020


	//----- nvinfo : EIATTR_FRAME_SIZE
	.align		4
.L_1:
        /*000c*/ 	.byte	0x04, 0x11
        /*000e*/ 	.short	(.L_3 - .L_2)
	.align		4
.L_2:
        /*0010*/ 	.word	index@(_Z8My_MMultPdS_S_iii)
        /*0014*/ 	.word	0x00000000


	//----- nvinfo : EIATTR_MIN_STACK_SIZE
	.align		4
.L_3:
        /*0018*/ 	.byte	0x04, 0x12
        /*001a*/ 	.short	(.L_5 - .L_4)
	.align		4
.L_4:
        /*001c*/ 	.word	index@(_Z8My_MMultPdS_S_iii)
        /*0020*/ 	.word	0x00000000
.L_5:


//--------------------- .nv.compat                --------------------------
	.section	.nv.compat,"",@"SHT_CUDA_COMPAT_INFO"
	.align	4
        /*0000*/ 	.byte	0x02, 0x09, 0x00, 0x00, 0x02, 0x02, 0x01, 0x00, 0x02, 0x05, 0x05, 0x00, 0x03, 0x07, 0x01, 0x01
        /*0010*/ 	.byte	0x02, 0x03, 0x00, 0x00, 0x02, 0x06, 0x01, 0x00, 0x04, 0x0b, 0x08, 0x00, 0x01, 0x00, 0x00, 0x00
        /*0020*/ 	.byte	0x00, 0x00, 0x00, 0x00


//--------------------- .nv.info._Z8My_MMultPdS_S_iii --------------------------
	.section	.nv.info._Z8My_MMultPdS_S_iii,"",@"SHT_CUDA_INFO"
	.sectionflags	@""
	.align	4


	//----- nvinfo : EIATTR_CUDA_API_VERSION
	.align		4
        /*0000*/ 	.byte	0x04, 0x37
        /*0002*/ 	.short	(.L_7 - .L_6)
.L_6:
        /*0004*/ 	.word	0x00000082


	//----- nvinfo : EIATTR_KPARAM_INFO
	.align		4
.L_7:
        /*0008*/ 	.byte	0x04, 0x17
        /*000a*/ 	.short	(.L_9 - .L_8)
.L_8:
        /*000c*/ 	.word	0x00000000
        /*0010*/ 	.short	0x0005
        /*0012*/ 	.short	0x0020
        /*0014*/ 	.byte	0x00, 0xf0, 0x11, 0x00


	//----- nvinfo : EIATTR_KPARAM_INFO
	.align		4
.L_9:
        /*0018*/ 	.byte	0x04, 0x17
        /*001a*/ 	.short	(.L_11 - .L_10)
.L_10:
        /*001c*/ 	.word	0x00000000
        /*0020*/ 	.short	0x0004
        /*0022*/ 	.short	0x001c
        /*0024*/ 	.byte	0x00, 0xf0, 0x11, 0x00


	//----- nvinfo : EIATTR_KPARAM_INFO
	.align		4
.L_11:
        /*0028*/ 	.byte	0x04, 0x17
        /*002a*/ 	.short	(.L_13 - .L_12)
.L_12:
        /*002c*/ 	.word	0x00000000
        /*0030*/ 	.short	0x0003
        /*0032*/ 	.short	0x0018
        /*0034*/ 	.byte	0x00, 0xf0, 0x11, 0x00


	//----- nvinfo : EIATTR_KPARAM_INFO
	.align		4
.L_13:
        /*0038*/ 	.byte	0x04, 0x17
        /*003a*/ 	.short	(.L_15 - .L_14)
.L_14:
        /*003c*/ 	.word	0x00000000
        /*0040*/ 	.short	0x0002
        /*0042*/ 	.short	0x0010
        /*0044*/ 	.byte	0x00, 0xf5, 0x21, 0x00


	//----- nvinfo : EIATTR_KPARAM_INFO
	.align		4
.L_15:
        /*0048*/ 	.byte	0x04, 0x17
        /*004a*/ 	.short	(.L_17 - .L_16)
.L_16:
        /*004c*/ 	.word	0x00000000
        /*0050*/ 	.short	0x0001
        /*0052*/ 	.short	0x0008
        /*0054*/ 	.byte	0x00, 0xf5, 0x21, 0x00


	//----- nvinfo : EIATTR_KPARAM_INFO
	.align		4
.L_17:
        /*0058*/ 	.byte	0x04, 0x17
        /*005a*/ 	.short	(.L_19 - .L_18)
.L_18:
        /*005c*/ 	.word	0x00000000
        /*0060*/ 	.short	0x0000
        /*0062*/ 	.short	0x0000
        /*0064*/ 	.byte	0x00, 0xf5, 0x21, 0x00


	//----- nvinfo : EIATTR_SPARSE_MMA_MASK
	.align		4
.L_19:
        /*0068*/ 	.byte	0x03, 0x50
        /*006a*/ 	.short	0x0000


	//----- nvinfo : EIATTR_MAXREG_COUNT
	.align		4
        /*006c*/ 	.byte	0x03, 0x1b
        /*006e*/ 	.short	0x00ff


	//----- nvinfo : EIATTR_MERCURY_ISA_VERSION
	.align		4
        /*0070*/ 	.byte	0x03, 0x5f
        /*0072*/ 	.short	0x0101


	//----- nvinfo : EIATTR_VRC_CTA_INIT_COUNT
	.align		4
        /*0074*/ 	.byte	0x02, 0x4a
	.zero		1
	.zero		1


	//----- nvinfo : EIATTR_EXIT_INSTR_OFFSETS
	.align		4
        /*0078*/ 	.byte	0x04, 0x1c
        /*007a*/ 	.short	(.L_21 - .L_20)


	//   ....[0]....
.L_20:
        /*007c*/ 	.word	0x000000c0


	//   ....[1]....
        /*0080*/ 	.word	0x000008c0


	//----- nvinfo : EIATTR_CBANK_PARAM_SIZE
	.align		4
.L_21:
        /*0084*/ 	.byte	0x03, 0x19
        /*0086*/ 	.short	0x0024


	//----- nvinfo : EIATTR_PARAM_CBANK
	.align		4
        /*0088*/ 	.byte	0x04, 0x0a
        /*008a*/ 	.short	(.L_23 - .L_22)
	.align		4
.L_22:
        /*008c*/ 	.word	index@(.nv.constant0._Z8My_MMultPdS_S_iii)
        /*0090*/ 	.short	0x0380
        /*0092*/ 	.short	0x0024


	//----- nvinfo : EIATTR_SW_WAR
	.align		4
.L_23:
        /*0094*/ 	.byte	0x04, 0x36
        /*0096*/ 	.short	(.L_25 - .L_24)
.L_24:
        /*0098*/ 	.word	0x00000008
.L_25:


//--------------------- .nv.callgraph             --------------------------
	.section	.nv.callgraph,"",@"SHT_CUDA_CALLGRAPH"
	.align	4
	.sectionentsize	8
	.align		4
        /*0000*/ 	.word	0x00000000
	.align		4
        /*0004*/ 	.word	0xffffffff
	.align		4
        /*0008*/ 	.word	0x00000000
	.align		4
        /*000c*/ 	.word	0xfffffffe
	.align		4
        /*0010*/ 	.word	0x00000000
	.align		4
        /*0014*/ 	.word	0xfffffffd
	.align		4
        /*0018*/ 	.word	0x00000000
	.align		4
        /*001c*/ 	.word	0xfffffffc


//--------------------- .text._Z8My_MMultPdS_S_iii --------------------------
	.section	.text._Z8My_MMultPdS_S_iii,"ax",@progbits
	.align	128
        .global         _Z8My_MMultPdS_S_iii
        .type           _Z8My_MMultPdS_S_iii,@function
        .size           _Z8My_MMultPdS_S_iii,(.L_x_5 - _Z8My_MMultPdS_S_iii)
        .other          _Z8My_MMultPdS_S_iii,@"STO_CUDA_ENTRY STV_DEFAULT"
_Z8My_MMultPdS_S_iii:
.text._Z8My_MMultPdS_S_iii:
[----:B------:R-:W-:Y:S01]  /*0000*/  LDC R1, c[0x0][0x37c] ;  /* 0x0000df00ff017b82 */ /* 0x000fe20000000800 */
[----:B------:R-:W0:Y:S07]  /*0010*/  S2R R3, SR_TID.X ;  /* 0x0000000000037919 */ /* 0x000e2e0000002100 */
[----:B------:R-:W1:Y:S01]  /*0020*/  LDC R9, c[0x0][0x364] ;  /* 0x0000d900ff097b82 */ /* 0x000e620000000800 */
[----:B------:R-:W1:Y:S07]  /*0030*/  S2R R2, SR_TID.Y ;  /* 0x0000000000027919 */ /* 0x000e6e0000002200 */
[----:B------:R-:W0:Y:S08]  /*0040*/  S2UR UR5, SR_CTAID.X ;  /* 0x00000000000579c3 */ /* 0x000e300000002500 */
[----:B------:R-:W0:Y:S08]  /*0050*/  LDC R0, c[0x0][0x360] ;  /* 0x0000d800ff007b82 */ /* 0x000e300000000800 */
[----:B------:R-:W1:Y:S08]  /*0060*/  S2UR UR4, SR_CTAID.Y ;  /* 0x00000000000479c3 */ /* 0x000e700000002600 */
[----:B------:R-:W2:Y:S01]  /*0070*/  LDC.64 R4, c[0x0][0x398] ;  /* 0x0000e600ff047b82 */ /* 0x000ea20000000a00 */
[----:B0-----:R-:W-:-:S02]  /*0080*/  IMAD R0, R0, UR5, R3 ;  /* 0x0000000500007c24 */ /* 0x001fc4000f8e0203 */
[----:B-1----:R-:W-:-:S03]  /*0090*/  IMAD R9, R9, UR4, R2 ;  /* 0x0000000409097c24 */ /* 0x002fc6000f8e0202 */
[----:B--2---:R-:W-:-:S04]  /*00a0*/  ISETP.GE.AND P0, PT, R0, R5, PT ;  /* 0x000000050000720c */ /* 0x004fc80003f06270 */
[----:B------:R-:W-:-:S13]  /*00b0*/  ISETP.GE.OR P0, PT, R9, R4, P0 ;  /* 0x000000040900720c */ /* 0x000fda0000706670 */
[----:B------:R-:W-:Y:S05]  /*00c0*/  @P0 EXIT ;  /* 0x000000000000094d */ /* 0x000fea0003800000 */
[----:B------:R-:W0:Y:S01]  /*00d0*/  LDC R2, c[0x0][0x3a0] ;  /* 0x0000e800ff027b82 */ /* 0x000e220000000800 */
[----:B------:R-:W1:Y:S01]  /*00e0*/  LDCU.64 UR4, c[0x0][0x358] ;  /* 0x00006b00ff0477ac */ /* 0x000e620008000a00 */
[----:B------:R-:W-:-:S06]  /*00f0*/  IMAD R3, R9, R5, R0 ;  /* 0x0000000509037224 */ /* 0x000fcc00078e0200 */
[----:B------:R-:W2:Y:S01]  /*0100*/  LDC.64 R6, c[0x0][0x390] ;  /* 0x0000e400ff067b82 */ /* 0x000ea20000000a00 */
[----:B0-----:R-:W-:Y:S01]  /*0110*/  ISETP.GE.AND P0, PT, R2, 0x1, PT ;  /* 0x000000010200780c */ /* 0x001fe20003f06270 */
[----:B--2---:R-:W-:-:S05]  /*0120*/  IMAD.WIDE R6, R3, 0x8, R6 ;  /* 0x0000000803067825 */ /* 0x004fca00078e0206 */
[----:B-1----:R0:W5:Y:S07]  /*0130*/  LDG.E.64 R18, desc[UR4][R6.64] ;  /* 0x0000000406127981 */ /* 0x00216e000c1e1b00 */
[----:B------:R-:W-:Y:S05]  /*0140*/  @!P0 BRA `(.L_x_0) ;  /* 0x0000000400d88947 */ /* 0x000fea0003800000 */
[C---:B------:R-:W-:Y:S01]  /*0150*/  ISETP.GE.U32.AND P1, PT, R2.reuse, 0x8, PT ;  /* 0x000000080200780c */ /* 0x040fe20003f26070 */
[----:B------:R-:W-:Y:S01]  /*0160*/  HFMA2 R25, -RZ, RZ, 0, 0 ;  /* 0x00000000ff197431 */ /* 0x000fe200000001ff */
[----:B------:R-:W-:Y:S01]  /*0170*/  LOP3.LUT R3, R2, 0x7, RZ, 0xc0, !PT ;  /* 0x0000000702037812 */ /* 0x000fe200078ec0ff */
[----:B------:R-:W-:-:S03]  /*0180*/  IMAD R4, R9, R2, RZ ;  /* 0x0000000209047224 */ /* 0x000fc600078e02ff */
[----:B------:R-:W-:-:S07]  /*0190*/  ISETP.NE.AND P0, PT, R3, RZ, PT ;  /* 0x000000ff0300720c */ /* 0x000fce0003f05270 */
[----:B------:R-:W-:Y:S06]  /*01a0*/  @!P1 BRA `(.L_x_1) ;  /* 0x0000000000c09947 */ /* 0x000fec0003800000 */
[----:B------:R-:W1:Y:S01]  /*01b0*/  LDC.64 R8, c[0x0][0x380] ;  /* 0x0000e000ff087b82 */ /* 0x000e620000000a00 */
[----:B------:R-:W-:Y:S02]  /*01c0*/  LOP3.LUT R25, R2, 0x7ffffff8, RZ, 0xc0, !PT ;  /* 0x7ffffff802197812 */ /* 0x000fe400078ec0ff */
[----:B------:R-:W-:-:S03]  /*01d0*/  MOV R28, R0 ;  /* 0x00000000001c7202 */ /* 0x000fc60000000f00 */
[----:B------:R-:W-:Y:S02]  /*01e0*/  IMAD.MOV R24, RZ, RZ, -R25 ;  /* 0x000000ffff187224 */ /* 0x000fe400078e0a19 */
[----:B-1----:R-:W-:-:S03]  /*01f0*/  IMAD.WIDE.U32 R8, R4, 0x8, R8 ;  /* 0x0000000804087825 */ /* 0x002fc600078e0008 */
[----:B------:R-:W-:-:S04]  /*0200*/  IADD3 R10, P1, PT, R8, 0x20, RZ ;  /* 0x00000020080a7810 */ /* 0x000fc80007f3e0ff */
[----:B------:R-:W-:-:S09]  /*0210*/  IADD3.X R11, PT, PT, RZ, R9, RZ, P1, !PT ;  /* 0x00000009ff0b7210 */ /* 0x000fd20000ffe4ff */
.L_x_2:
[----:B------:R-:W1:Y:S01]  /*0220*/  LDC.64 R22, c[0x0][0x388] ;  /* 0x0000e200ff167b82 */ /* 0x000e620000000a00 */
[----:B------:R-:W-:Y:S01]  /*0230*/  IMAD.MOV.U32 R8, RZ, RZ, R10 ;  /* 0x000000ffff087224 */ /* 0x000fe200078e000a */
[----:B------:R-:W-:-:S05]  /*0240*/  MOV R9, R11 ;  /* 0x0000000b00097202 */ /* 0x000fca0000000f00 */
[----:B------:R-:W2:Y:S04]  /*0250*/  LDG.E.64 R14, desc[UR4][R8.64+-0x20] ;  /* 0xffffe004080e7981 */ /* 0x000ea8000c1e1b00 */
[----:B------:R-:W3:Y:S01]  /*0260*/  LDG.E.64 R10, desc[UR4][R8.64+-0x18] ;  /* 0xffffe804080a7981 */ /* 0x000ee2000c1e1b00 */
[----:B-1----:R-:W-:-:S05]  /*0270*/  IMAD.WIDE R22, R28, 0x8, R22 ;  /* 0x000000081c167825 */ /* 0x002fca00078e0216 */
[----:B------:R-:W2:Y:S01]  /*0280*/  LDG.E.64 R12, desc[UR4][R22.64] ;  /* 0x00000004160c7981 */ /* 0x000ea2000c1e1b00 */
[----:B------:R-:W-:-:S05]  /*0290*/  IMAD.WIDE R26, R5, 0x8, R22 ;  /* 0x00000008051a7825 */ /* 0x000fca00078e0216 */
[----:B------:R-:W3:Y:S01]  /*02a0*/  LDG.E.64 R16, desc[UR4][R26.64] ;  /* 0x000000041a107981 */ /* 0x000ee2000c1e1b00 */
[----:B------:R-:W-:Y:S01]  /*02b0*/  IMAD.WIDE R20, R5, 0x8, R26 ;  /* 0x0000000805147825 */ /* 0x000fe200078e021a */
[----:B--2--5:R-:W-:Y:S02]  /*02c0*/  DFMA R18, R14, R12, R18 ;  /* 0x0000000c0e12722b */ /* 0x024fe40000000012 */
[----:B------:R-:W2:Y:S04]  /*02d0*/  LDG.E.64 R14, desc[UR4][R8.64+-0x10] ;  /* 0xfffff004080e7981 */ /* 0x000ea8000c1e1b00 */
[----:B------:R1:W2:Y:S02]  /*02e0*/  LDG.E.64 R12, desc[UR4][R20.64] ;  /* 0x00000004140c7981 */ /* 0x0002a4000c1e1b00 */
[----:B---3--:R-:W-:-:S02]  /*02f0*/  DFMA R16, R10, R16, R18 ;  /* 0x000000100a10722b */ /* 0x008fc40000000012 */
[----:B------:R-:W3:Y:S01]  /*0300*/  LDG.E.64 R10, desc[UR4][R8.64+-0x8] ;  /* 0xfffff804080a7981 */ /* 0x000ee2000c1e1b00 */
[----:B-1----:R-:W-:-:S05]  /*0310*/  IMAD.WIDE R20, R5, 0x8, R20 ;  /* 0x0000000805147825 */ /* 0x002fca00078e0214 */
[----:B------:R-:W3:Y:S01]  /*0320*/  LDG.E.64 R18, desc[UR4][R20.64] ;  /* 0x0000000414127981 */ /* 0x000ee2000c1e1b00 */
[C---:B------:R-:W-:Y:S01]  /*0330*/  IMAD.WIDE R22, R5.reuse, 0x8, R20 ;  /* 0x0000000805167825 */ /* 0x040fe200078e0214 */
[----:B--2---:R-:W-:Y:S02]  /*0340*/  DFMA R12, R14, R12, R16 ;  /* 0x0000000c0e0c722b */ /* 0x004fe40000000010 */
[----:B------:R-:W2:Y:S04]  /*0350*/  LDG.E.64 R16, desc[UR4][R8.64] ;  /* 0x0000000408107981 */ /* 0x000ea8000c1e1b00 */
[----:B------:R-:W2:Y:S01]  /*0360*/  LDG.E.64 R14, desc[UR4][R22.64] ;  /* 0x00000004160e7981 */ /* 0x000ea2000c1e1b00 */
[----:B------:R-:W-:Y:S01]  /*0370*/  IMAD.WIDE R26, R5, 0x8, R22 ;  /* 0x00000008051a7825 */ /* 0x000fe200078e0216 */
[----:B---3--:R-:W-:-:S02]  /*0380*/  DFMA R18, R10, R18, R12 ;  /* 0x000000120a12722b */ /* 0x008fc4000000000c */
[----:B------:R-:W3:Y:S04]  /*0390*/  LDG.E.64 R22, desc[UR4][R8.64+0x18] ;  /* 0x0000180408167981 */ /* 0x000ee8000c1e1b00 */
[----:B------:R-:W4:Y:S04]  /*03a0*/  LDG.E.64 R10, desc[UR4][R8.64+0x8] ;  /* 0x00000804080a7981 */ /* 0x000f28000c1e1b00 */
[----:B------:R1:W4:Y:S02]  /*03b0*/  LDG.E.64 R12, desc[UR4][R26.64] ;  /* 0x000000041a0c7981 */ /* 0x000324000c1e1b00 */
[----:B-1----:R-:W-:-:S04]  /*03c0*/  IMAD.WIDE R26, R5, 0x8, R26 ;  /* 0x00000008051a7825 */ /* 0x002fc800078e021a */
[----:B------:R-:W-:-:S06]  /*03d0*/  IMAD.WIDE R20, R5, 0x8, R26 ;  /* 0x0000000805147825 */ /* 0x000fcc00078e021a */
[----:B------:R-:W3:Y:S01]  /*03e0*/  LDG.E.64 R20, desc[UR4][R20.64] ;  /* 0x0000000414147981 */ /* 0x000ee2000c1e1b00 */
[----:B--2---:R-:W-:-:S03]  /*03f0*/  DFMA R14, R16, R14, R18 ;  /* 0x0000000e100e722b */ /* 0x004fc60000000012 */
[----:B------:R-:W2:Y:S04]  /*0400*/  LDG.E.64 R16, desc[UR4][R8.64+0x10] ;  /* 0x0000100408107981 */ /* 0x000ea8000c1e1b00 */
[----:B------:R-:W2:Y:S01]  /*0410*/  LDG.E.64 R18, desc[UR4][R26.64] ;  /* 0x000000041a127981 */ /* 0x000ea2000c1e1b00 */
[----:B------:R-:W-:-:S04]  /*0420*/  IADD3 R24, PT, PT, R24, 0x8, RZ ;  /* 0x0000000818187810 */ /* 0x000fc80007ffe0ff */
[----:B------:R-:W-:Y:S01]  /*0430*/  ISETP.NE.AND P1, PT, R24, RZ, PT ;  /* 0x000000ff1800720c */ /* 0x000fe20003f25270 */
[----:B----4-:R-:W-:Y:S01]  /*0440*/  DFMA R10, R10, R12, R14 ;  /* 0x0000000c0a0a722b */ /* 0x010fe2000000000e */
[----:B------:R-:W-:-:S07]  /*0450*/  LEA R28, R5, R28, 0x3 ;  /* 0x0000001c051c7211 */ /* 0x000fce00078e18ff */
[----:B--2---:R-:W-:Y:S01]  /*0460*/  DFMA R18, R16, R18, R10 ;  /* 0x000000121012722b */ /* 0x004fe2000000000a */
[----:B------:R-:W-:-:S07]  /*0470*/  IADD3 R10, P2, PT, R8, 0x40, RZ ;  /* 0x00000040080a7810 */ /* 0x000fce0007f5e0ff */
[----:B---3--:R-:W-:Y:S01]  /*0480*/  DFMA R18, R22, R20, R18 ;  /* 0x000000141612722b */ /* 0x008fe20000000012 */
[----:B------:R-:W-:Y:S01]  /*0490*/  IMAD.X R11, RZ, RZ, R9, P2 ;  /* 0x000000ffff0b7224 */ /* 0x000fe200010e0609 */
[----:B------:R-:W-:Y:S09]  /*04a0*/  @P1 BRA `(.L_x_2) ;  /* 0xfffffffc005c1947 */ /* 0x000ff2000383ffff */
.L_x_1:
[----:B------:R-:W-:Y:S05]  /*04b0*/  @!P0 BRA `(.L_x_0) ;  /* 0x0000000000fc8947 */ /* 0x000fea0003800000 */
[----:B------:R-:W-:Y:S02]  /*04c0*/  ISETP.GE.U32.AND P1, PT, R3, 0x4, PT ;  /* 0x000000040300780c */ /* 0x000fe40003f26070 */
[----:B------:R-:W-:-:S04]  /*04d0*/  LOP3.LUT R24, R2, 0x3, RZ, 0xc0, !PT ;  /* 0x0000000302187812 */ /* 0x000fc800078ec0ff */
[----:B------:R-:W-:-:S07]  /*04e0*/  ISETP.NE.AND P0, PT, R24, RZ, PT ;  /* 0x000000ff1800720c */ /* 0x000fce0003f05270 */
[----:B------:R-:W-:Y:S06]  /*04f0*/  @!P1 BRA `(.L_x_3) ;  /* 0x00000000006c9947 */ /* 0x000fec0003800000 */
[----:B------:R-:W1:Y:S01]  /*0500*/  LDC.64 R26, c[0x0][0x380] ;  /* 0x0000e000ff1a7b82 */ /* 0x000e620000000a00 */
[----:B------:R-:W2:Y:S01]  /*0510*/  LDCU.64 UR6, c[0x0][0x380] ;  /* 0x00007000ff0677ac */ /* 0x000ea20008000a00 */
[C---:B------:R-:W-:Y:S01]  /*0520*/  IADD3 R3, PT, PT, R4.reuse, R25, RZ ;  /* 0x0000001904037210 */ /* 0x040fe20007ffe0ff */
[----:B------:R-:W-:Y:S01]  /*0530*/  IMAD R9, R25, R5, R0 ;  /* 0x0000000519097224 */ /* 0x000fe200078e0200 */
[----:B------:R-:W-:-:S04]  /*0540*/  IADD3 R12, P1, PT, R4, R25, RZ ;  /* 0x00000019040c7210 */ /* 0x000fc80007f3e0ff */
[----:B------:R-:W3:Y:S01]  /*0550*/  LDC.64 R10, c[0x0][0x388] ;  /* 0x0000e200ff0a7b82 */ /* 0x000ee20000000a00 */
[----:B-1----:R-:W-:-:S04]  /*0560*/  IMAD.WIDE.U32 R26, R3, 0x8, R26 ;  /* 0x00000008031a7825 */ /* 0x002fc800078e001a */
[----:B------:R-:W-:Y:S01]  /*0570*/  IMAD.X R3, RZ, RZ, RZ, P1 ;  /* 0x000000ffff037224 */ /* 0x000fe200008e06ff */
[C---:B--2---:R-:W-:Y:S01]  /*0580*/  LEA R28, P1, R12.reuse, UR6, 0x3 ;  /* 0x000000060c1c7c11 */ /* 0x044fe2000f8218ff */
[----:B------:R-:W2:Y:S01]  /*0590*/  LDG.E.64 R26, desc[UR4][R26.64] ;  /* 0x000000041a1a7981 */ /* 0x000ea2000c1e1b00 */
[----:B---3--:R-:W-:Y:S02]  /*05a0*/  IMAD.WIDE R10, R9, 0x8, R10 ;  /* 0x00000008090a7825 */ /* 0x008fe400078e020a */
[----:B------:R-:W-:-:S03]  /*05b0*/  LEA.HI.X R29, R12, UR7, R3, 0x3, P1 ;  /* 0x000000070c1d7c11 */ /* 0x000fc600088f1c03 */
[----:B------:R-:W2:Y:S01]  /*05c0*/  LDG.E.64 R8, desc[UR4][R10.64] ;  /* 0x000000040a087981 */ /* 0x000ea2000c1e1b00 */
[----:B------:R-:W-:-:S03]  /*05d0*/  IMAD.WIDE R14, R5, 0x8, R10 ;  /* 0x00000008050e7825 */ /* 0x000fc600078e020a */
[----:B------:R-:W3:Y:S01]  /*05e0*/  LDG.E.64 R12, desc[UR4][R28.64+0x8] ;  /* 0x000008041c0c7981 */ /* 0x000ee2000c1e1b00 */
[----:B------:R-:W-:-:S03]  /*05f0*/  IMAD.WIDE R20, R5, 0x8, R14 ;  /* 0x0000000805147825 */ /* 0x000fc600078e020e */
[----:B------:R-:W3:Y:S04]  /*0600*/  LDG.E.64 R10, desc[UR4][R14.64] ;  /* 0x000000040e0a7981 */ /* 0x000ee8000c1e1b00 */
[----:B------:R-:W4:Y:S01]  /*0610*/  LDG.E.64 R16, desc[UR4][R20.64] ;  /* 0x0000000414107981 */ /* 0x000f22000c1e1b00 */
[----:B------:R-:W-:-:S03]  /*0620*/  IMAD.WIDE R22, R5, 0x8, R20 ;  /* 0x0000000805167825 */ /* 0x000fc600078e0214 */
[----:B------:R-:W4:Y:S04]  /*0630*/  LDG.E.64 R14, desc[UR4][R28.64+0x10] ;  /* 0x000010041c0e7981 */ /* 0x000f28000c1e1b00 */
[----:B------:R-:W4:Y:S04]  /*0640*/  LDG.E.64 R20, desc[UR4][R28.64+0x18] ;  /* 0x000018041c147981 */ /* 0x000f28000c1e1b00 */
[----:B------:R-:W4:Y:S01]  /*0650*/  LDG.E.64 R22, desc[UR4][R22.64] ;  /* 0x0000000416167981 */ /* 0x000f22000c1e1b00 */
[----:B------:R-:W-:Y:S01]  /*0660*/  IADD3 R25, PT, PT, R25, 0x4, RZ ;  /* 0x0000000419197810 */ /* 0x000fe20007ffe0ff */
[----:B--2--5:R-:W-:-:S08]  /*0670*/  DFMA R8, R26, R8, R18 ;  /* 0x000000081a08722b */ /* 0x024fd00000000012 */
[----:B---3--:R-:W-:-:S08]  /*0680*/  DFMA R8, R12, R10, R8 ;  /* 0x0000000a0c08722b */ /* 0x008fd00000000008 */
[----:B----4-:R-:W-:-:S08]  /*0690*/  DFMA R8, R14, R16, R8 ;  /* 0x000000100e08722b */ /* 0x010fd00000000008 */
[----:B------:R-:W-:-:S11]  /*06a0*/  DFMA R18, R20, R22, R8 ;  /* 0x000000161412722b */ /* 0x000fd60000000008 */
.L_x_3:
[----:B------:R-:W-:Y:S05]  /*06b0*/  @!P0 BRA `(.L_x_0) ;  /* 0x00000000007c8947 */ /* 0x000fea0003800000 */
[----:B------:R-:W-:Y:S01]  /*06c0*/  ISETP.NE.AND P1, PT, R24, 0x1, PT ;  /* 0x000000011800780c */ /* 0x000fe20003f25270 */
[----:B------:R-:W1:Y:S01]  /*06d0*/  LDC.64 R12, c[0x0][0x380] ;  /* 0x0000e000ff0c7b82 */ /* 0x000e620000000a00 */
[----:B------:R-:W-:-:S04]  /*06e0*/  LOP3.LUT R14, R2, 0x1, RZ, 0xc0, !PT ;  /* 0x00000001020e7812 */ /* 0x000fc800078ec0ff */
[----:B------:R-:W-:-:S03]  /*06f0*/  ISETP.NE.U32.AND P0, PT, R14, 0x1, PT ;  /* 0x000000010e00780c */ /* 0x000fc60003f05070 */
[----:B------:R-:W2:Y:S04]  /*0700*/  LDC.64 R20, c[0x0][0x388] ;  /* 0x0000e200ff147b82 */ /* 0x000ea80000000a00 */
[C---:B------:R-:W-:Y:S01]  /*0710*/  @P1 IADD3 R15, PT, PT, R4.reuse, R25, RZ ;  /* 0x00000019040f1210 */ /* 0x040fe20007ffe0ff */
[C---:B------:R-:W-:Y:S01]  /*0720*/  @P1 IMAD R17, R25.reuse, R5, R0 ;  /* 0x0000000519111224 */ /* 0x040fe200078e0200 */
[----:B------:R-:W-:Y:S01]  /*0730*/  @P1 IADD3 R16, P2, PT, R4, R25, RZ ;  /* 0x0000001904101210 */ /* 0x000fe20007f5e0ff */
[----:B------:R-:W-:Y:S01]  /*0740*/  @P1 VIADD R25, R25, 0x2 ;  /* 0x0000000219191836 */ /* 0x000fe20000000000 */
[----:B------:R-:W3:Y:S08]  /*0750*/  @P1 LDC.64 R8, c[0x0][0x380] ;  /* 0x0000e000ff081b82 */ /* 0x000ef00000000a00 */
[----:B------:R-:W4:Y:S01]  /*0760*/  LDC.64 R2, c[0x0][0x380] ;  /* 0x0000e000ff027b82 */ /* 0x000f220000000a00 */
[----:B-1----:R-:W-:-:S06]  /*0770*/  @P1 IMAD.WIDE.U32 R14, R15, 0x8, R12 ;  /* 0x000000080f0e1825 */ /* 0x002fcc00078e000c */
[----:B------:R-:W4:Y:S01]  /*0780*/  @P1 LDG.E.64 R14, desc[UR4][R14.64] ;  /* 0x000000040e0e1981 */ /* 0x000f22000c1e1b00 */
[----:B------:R-:W1:Y:S01]  /*0790*/  LDC.64 R10, c[0x0][0x388] ;  /* 0x0000e200ff0a7b82 */ /* 0x000e620000000a00 */
[----:B--2---:R-:W-:Y:S01]  /*07a0*/  @P1 IMAD.WIDE R20, R17, 0x8, R20 ;  /* 0x0000000811141825 */ /* 0x004fe200078e0214 */
[----:B------:R-:W-:-:S04]  /*07b0*/  @P1 IADD3.X R17, PT, PT, RZ, RZ, RZ, P2, !PT ;  /* 0x000000ffff111210 */ /* 0x000fc800017fe4ff */
[----:B------:R-:W2:Y:S01]  /*07c0*/  @P1 LDG.E.64 R12, desc[UR4][R20.64] ;  /* 0x00000004140c1981 */ /* 0x000ea2000c1e1b00 */
[----:B---3--:R-:W-:Y:S01]  /*07d0*/  @P1 LEA R8, P2, R16, R8, 0x3 ;  /* 0x0000000810081211 */ /* 0x008fe200078418ff */
[----:B------:R-:W-:-:S03]  /*07e0*/  @P1 IMAD.WIDE R22, R5, 0x8, R20 ;  /* 0x0000000805161825 */ /* 0x000fc600078e0214 */
[----:B------:R-:W-:Y:S01]  /*07f0*/  @P1 LEA.HI.X R9, R16, R9, R17, 0x3, P2 ;  /* 0x0000000910091211 */ /* 0x000fe200010f1c11 */
[----:B------:R-:W-:Y:S01]  /*0800*/  @!P0 IMAD R5, R25, R5, R0 ;  /* 0x0000000519058224 */ /* 0x000fe200078e0200 */
[----:B------:R-:W-:Y:S01]  /*0810*/  @!P0 IADD3 R25, PT, PT, R4, R25, RZ ;  /* 0x0000001904198210 */ /* 0x000fe20007ffe0ff */
[----:B------:R-:W3:Y:S04]  /*0820*/  @P1 LDG.E.64 R22, desc[UR4][R22.64] ;  /* 0x0000000416161981 */ /* 0x000ee8000c1e1b00 */
[----:B------:R-:W3:Y:S01]  /*0830*/  @P1 LDG.E.64 R8, desc[UR4][R8.64+0x8] ;  /* 0x0000080408081981 */ /* 0x000ee2000c1e1b00 */
[----:B----4-:R-:W-:-:S04]  /*0840*/  @!P0 IMAD.WIDE.U32 R2, R25, 0x8, R2 ;  /* 0x0000000819028825 */ /* 0x010fc800078e0002 */
[----:B-1----:R-:W-:Y:S02]  /*0850*/  @!P0 IMAD.WIDE R10, R5, 0x8, R10 ;  /* 0x00000008050a8825 */ /* 0x002fe400078e020a */
[----:B------:R-:W4:Y:S04]  /*0860*/  @!P0 LDG.E.64 R2, desc[UR4][R2.64] ;  /* 0x0000000402028981 */ /* 0x000f28000c1e1b00 */
[----:B------:R-:W4:Y:S01]  /*0870*/  @!P0 LDG.E.64 R10, desc[UR4][R10.64] ;  /* 0x000000040a0a8981 */ /* 0x000f22000c1e1b00 */
[----:B--2--5:R-:W-:-:S08]  /*0880*/  @P1 DFMA R12, R14, R12, R18 ;  /* 0x0000000c0e0c122b */ /* 0x024fd00000000012 */
[----:B---3--:R-:W-:-:S08]  /*0890*/  @P1 DFMA R18, R8, R22, R12 ;  /* 0x000000160812122b */ /* 0x008fd0000000000c */
[----:B----4-:R-:W-:-:S11]  /*08a0*/  @!P0 DFMA R18, R2, R10, R18 ;  /* 0x0000000a0212822b */ /* 0x010fd60000000012 */
.L_x_0:
[----:B-----5:R-:W-:Y:S01]  /*08b0*/  STG.E.64 desc[UR4][R6.64], R18 ;  /* 0x0000001206007986 */ /* 0x020fe2000c101b04 */
[----:B------:R-:W-:Y:S05]  /*08c0*/  EXIT ;  /* 0x000000000000794d */ /* 0x000fea0003800000 */
.L_x_4:
[----:B------:R-:W-:-:S00]  /*08d0*/  BRA `(.L_x_4) ;  /* 0xfffffffc00fc7947 */ /* 0x000fc0000383ffff */
[----:B------:R-:W-:-:S00]  /*08e0*/  NOP ;  /* 0x0000000000007918 */ /* 0x000fc00000000000 */
        /* <DEDUP_REMOVED lines=9> */
.L_x_5:


//--------------------- .nv.shared.reserved.0     --------------------------
	.section	.nv.shared.reserved.0,"aw",@nobits
	.weak		__nv_reservedSMEM_offset_0_alias
	.size		__nv_reservedSMEM_offset_0_alias, 0, 64
	.other		__nv_reservedSMEM_offset_0_alias,@"STO_CUDA_RESERVED_SHARED STV_DEFAULT"
__nv_reservedSMEM_offset_0_alias:
	.zero		0
	.zero		64


//--------------------- .nv.constant0._Z8My_MMultPdS_S_iii --------------------------
	.section	.nv.constant0._Z8My_MMultPdS_S_iii,"a",@progbits
	.sectionflags	@""
	.align	4
.nv.constant0._Z8My_MMultPdS_S_iii:
	.zero		932


//--------------------- SYMBOLS --------------------------

	.type		.nv.reservedSmem.offset0,@object
	.size		.nv.reservedSmem.offset0,0x4
